//
// Generated by NVIDIA NVVM Compiler
//
// Compiler Build ID: CL-36424714
// Cuda compilation tools, release 13.0, V13.0.88
// Based on NVVM 20.0.0
//

.version 9.0
.target sm_100
.address_size 64

	// .globl	_Z16freeArrayOfListsP13neighbourListi
.extern .func free
(
	.param .b64 free_param_0
)
;

.visible .entry _Z16freeArrayOfListsP13neighbourListi(
	.param .u64 .ptr .align 1 _Z16freeArrayOfListsP13neighbourListi_param_0,
	.param .u32 _Z16freeArrayOfListsP13neighbourListi_param_1
)
{
	.reg .pred 	%p<4>;
	.reg .b32 	%r<6>;
	.reg .b64 	%rd<11>;

	ld.param.u64 	%rd5, [_Z16freeArrayOfListsP13neighbourListi_param_0];
	ld.param.u32 	%r2, [_Z16freeArrayOfListsP13neighbourListi_param_1];
	mov.u32 	%r3, %ctaid.x;
	mov.u32 	%r4, %ntid.x;
	mov.u32 	%r5, %tid.x;
	mad.lo.s32 	%r1, %r3, %r4, %r5;
	setp.ge.s32 	%p1, %r1, %r2;
	@%p1 bra 	$L__BB0_4;
	cvta.to.global.u64 	%rd6, %rd5;
	mul.wide.s32 	%rd7, %r1, 16;
	add.s64 	%rd1, %rd6, %rd7;
	ld.global.u64 	%rd10, [%rd1];
	setp.eq.s64 	%p2, %rd10, 0;
	@%p2 bra 	$L__BB0_3;
$L__BB0_2:
	ld.u64 	%rd8, [%rd10+8];
	st.global.u64 	[%rd1], %rd8;
	{ // callseq 0, 0
	.param .b64 param0;
	st.param.b64 	[param0], %rd10;
	call.uni 
	free, 
	(
	param0
	);
	} // callseq 0
	ld.global.u64 	%rd10, [%rd1];
	setp.ne.s64 	%p3, %rd10, 0;
	@%p3 bra 	$L__BB0_2;
$L__BB0_3:
	mov.b64 	%rd9, 0;
	st.global.u64 	[%rd1+8], %rd9;
$L__BB0_4:
	{ // callseq 1, 0
	.param .b64 param0;
	st.param.b64 	[param0], %rd5;
	call.uni 
	free, 
	(
	param0
	);
	} // callseq 1
	ret;

}


// ===== COMPILED SASS (sm_100) =====

	.target	sm_100

	.elftype	@"ET_EXEC"


//--------------------- .note.nv.tkinfo           --------------------------
	.section	.note.nv.tkinfo,"",@"SHT_NOTE"
	.sectionflags	@"SHF_NOTE_NV_TKINFO"
	.tkinfo
        /*0018*/ 	.word	0x00000002
        /*0030*/ 	.string	""
        /*0030*/ 	.string	"ptxas"
        /*0030*/ 	.string	"Cuda compilation tools, release 13.0, V13.0.88"
        /*0030*/ 	.string	"Build cuda_13.0.r13.0/compiler.36424714_0"
        /*0030*/ 	.string	"-arch sm_100 -m 64 "



//--------------------- .note.nv.cuinfo           --------------------------
	.section	.note.nv.cuinfo,"",@"SHT_NOTE"
	.sectionflags	@"SHF_NOTE_NV_CUINFO"
        /*0018*/ 	.short	0x0002
        /*001a*/ 	.short	0x0064
        /*001c*/ 	.short	0x0082
	.zero		2


//--------------------- .nv.info                  --------------------------
	.section	.nv.info,"",@"SHT_CUDA_INFO"
	.align	4


	//----- nvinfo : EIATTR_REGCOUNT
	.align		4
        /*0000*/ 	.byte	0x04, 0x2f
        /*0002*/ 	.short	(.L_1 - .L_0)
	.align		4
.L_0:
        /*0004*/ 	.word	index@(_Z16freeArrayOfListsP13neighbourListi)
        /*0008*/ 	.word	0x00000018


	//----- nvinfo : EIATTR_FRAME_SIZE
	.align		4
.L_1:
        /*000c*/ 	.byte	0x04, 0x11
        /*000e*/ 	.short	(.L_3 - .L_2)
	.align		4
.L_2:
        /*0010*/ 	.word	index@(_Z16freeArrayOfListsP13neighbourListi)
        /*0014*/ 	.word	0x00000000


	//----- nvinfo : EIATTR_MIN_STACK_SIZE
	.align		4
.L_3:
        /*0018*/ 	.byte	0x04, 0x12
        /*001a*/ 	.short	(.L_5 - .L_4)
	.align		4
.L_4:
        /*001c*/ 	.word	index@(_Z16freeArrayOfListsP13neighbourListi)
        /*0020*/ 	.word	0x00000000
.L_5:


//--------------------- .nv.compat                --------------------------
	.section	.nv.compat,"",@"SHT_CUDA_COMPAT_INFO"
	.align	4
        /*0000*/ 	.byte	0x02, 0x09, 0x00, 0x00, 0x02, 0x02, 0x01, 0x00, 0x02, 0x05, 0x05, 0x00, 0x03, 0x07, 0x01, 0x01
        /*0010*/ 	.byte	0x02, 0x03, 0x00, 0x00, 0x02, 0x06, 0x01, 0x00, 0x04, 0x0b, 0x08, 0x00, 0x09, 0x00, 0x00, 0x00
        /*0020*/ 	.byte	0x00, 0x00, 0x00, 0x00


//--------------------- .nv.info._Z16freeArrayOfListsP13neighbourListi --------------------------
	.section	.nv.info._Z16freeArrayOfListsP13neighbourListi,"",@"SHT_CUDA_INFO"
	.sectionflags	@""
	.align	4


	//----- nvinfo : EIATTR_CUDA_API_VERSION
	.align		4
        /*0000*/ 	.byte	0x04, 0x37
        /*0002*/ 	.short	(.L_7 - .L_6)
.L_6:
        /*0004*/ 	.word	0x00000082


	//----- nvinfo : EIATTR_KPARAM_INFO
	.align		4
.L_7:
        /*0008*/ 	.byte	0x04, 0x17
        /*000a*/ 	.short	(.L_9 - .L_8)
.L_8:
        /*000c*/ 	.word	0x00000000
        /*0010*/ 	.short	0x0001
        /*0012*/ 	.short	0x0008
        /*0014*/ 	.byte	0x00, 0xf0, 0x11, 0x00


	//----- nvinfo : EIATTR_KPARAM_INFO
	.align		4
.L_9:
        /*0018*/ 	.byte	0x04, 0x17
        /*001a*/ 	.short	(.L_11 - .L_10)
.L_10:
        /*001c*/ 	.word	0x00000000
        /*0020*/ 	.short	0x0000
        /*0022*/ 	.short	0x0000
        /*0024*/ 	.byte	0x00, 0xf5, 0x21, 0x00


	//----- nvinfo : EIATTR_SPARSE_MMA_MASK
	.align		4
.L_11:
        /*0028*/ 	.byte	0x03, 0x50
        /*002a*/ 	.short	0x0000


	//----- nvinfo : EIATTR_MAXREG_COUNT
	.align		4
        /*002c*/ 	.byte	0x03, 0x1b
        /*002e*/ 	.short	0x00ff


	//----- nvinfo : EIATTR_EXTERNS
	.align		4
        /*0030*/ 	.byte	0x04, 0x0f
        /*0032*/ 	.short	(.L_13 - .L_12)


	//   ....[0]....
	.align		4
.L_12:
        /*0034*/ 	.word	index@(free)


	//----- nvinfo : EIATTR_MERCURY_ISA_VERSION
	.align		4
.L_13:
        /*0038*/ 	.byte	0x03, 0x5f
        /*003a*/ 	.short	0x0101


	//----- nvinfo : EIATTR_VRC_CTA_INIT_COUNT
	.align		4
        /*003c*/ 	.byte	0x02, 0x4a
	.zero		1
	.zero		1


	//----- nvinfo : EIATTR_SYSCALL_OFFSETS
	.align		4
        /*0040*/ 	.byte	0x04, 0x46
        /*0042*/ 	.short	(.L_15 - .L_14)


	//   ....[0]....
.L_14:
        /*0044*/ 	.word	0x000001c0


	//   ....[1]....
        /*0048*/ 	.word	0x000002e0


	//----- nvinfo : EIATTR_EXIT_INSTR_OFFSETS
	.align		4
.L_15:
        /*004c*/ 	.byte	0x04, 0x1c
        /*004e*/ 	.short	(.L_17 - .L_16)


	//   ....[0]....
.L_16:
        /*0050*/ 	.word	0x000002f0


	//----- nvinfo : EIATTR_CRS_STACK_SIZE
	.align		4
.L_17:
        /*0054*/ 	.byte	0x04, 0x1e
        /*0056*/ 	.short	(.L_19 - .L_18)
.L_18:
        /*0058*/ 	.word	0x00000000


	//----- nvinfo : EIATTR_CBANK_PARAM_SIZE
	.align		4
.L_19:
        /*005c*/ 	.byte	0x03, 0x19
        /*005e*/ 	.short	0x000c


	//----- nvinfo : EIATTR_PARAM_CBANK
	.align		4
        /*0060*/ 	.byte	0x04, 0x0a
        /*0062*/ 	.short	(.L_21 - .L_20)
	.align		4
.L_20:
        /*0064*/ 	.word	index@(.nv.constant0._Z16freeArrayOfListsP13neighbourListi)
        /*0068*/ 	.short	0x0380
        /*006a*/ 	.short	0x000c


	//----- nvinfo : EIATTR_SW_WAR
	.align		4
.L_21:
        /*006c*/ 	.byte	0x04, 0x36
        /*006e*/ 	.short	(.L_23 - .L_22)
.L_22:
        /*0070*/ 	.word	0x00000008
.L_23:


//--------------------- .nv.callgraph             --------------------------
	.section	.nv.callgraph,"",@"SHT_CUDA_CALLGRAPH"
	.align	4
	.sectionentsize	8
	.align		4
        /*0000*/ 	.word	0x00000000
	.align		4
        /*0004*/ 	.word	0xffffffff
	.align		4
        /*0008*/ 	.word	index@(_Z16freeArrayOfListsP13neighbourListi)
	.align		4
        /*000c*/ 	.word	index@(free)
	.align		4
        /*0010*/ 	.word	0x00000000
	.align		4
        /*0014*/ 	.word	0xfffffffe
	.align		4
        /*0018*/ 	.word	0x00000000
	.align		4
        /*001c*/ 	.word	0xfffffffd
	.align		4
        /*0020*/ 	.word	0x00000000
	.align		4
        /*0024*/ 	.word	0xfffffffc


//--------------------- .nv.constant4             --------------------------
	.section	.nv.constant4,"a",@progbits
	.align	8
	.align		8
.nv.constant4:
        /*0000*/ 	.dword	free


//--------------------- .text._Z16freeArrayOfListsP13neighbourListi --------------------------
	.section	.text._Z16freeArrayOfListsP13neighbourListi,"ax",@progbits
	.align	128
        .global         _Z16freeArrayOfListsP13neighbourListi
        .type           _Z16freeArrayOfListsP13neighbourListi,@function
        .size           _Z16freeArrayOfListsP13neighbourListi,(.L_x_8 - _Z16freeArrayOfListsP13neighbourListi)
        .other          _Z16freeArrayOfListsP13neighbourListi,@"STO_CUDA_ENTRY STV_DEFAULT"
_Z16freeArrayOfListsP13neighbourListi:
.text._Z16freeArrayOfListsP13neighbourListi:
[----:B------:R-:W0:Y:S01]  /*0000*/  LDC R1, c[0x0][0x37c] ;  /* 0x0000df00ff017b82 */ /* 0x000e220000000800 */
[----:B------:R-:W1:Y:S07]  /*0010*/  S2R R0, SR_TID.X ;  /* 0x0000000000007919 */ /* 0x000e6e0000002100 */
[----:B------:R-:W1:Y:S01]  /*0020*/  S2UR UR4, SR_CTAID.X ;  /* 0x00000000000479c3 */ /* 0x000e620000002500 */
[----:B------:R-:W2:Y:S01]  /*0030*/  LDCU UR5, c[0x0][0x388] ;  /* 0x00007100ff0577ac */ /* 0x000ea20008000800 */
[----:B------:R-:W-:Y:S06]  /*0040*/  BSSY.RECONVERGENT B7, `(.L_x_0) ;  /* 0x0000023000077945 */ /* 0x000fec0003800200 */
[----:B------:R-:W1:Y:S02]  /*0050*/  LDC R3, c[0x0][0x360] ;  /* 0x0000d800ff037b82 */ /* 0x000e640000000800 */
[----:B-1----:R-:W-:-:S05]  /*0060*/  IMAD R3, R3, UR4, R0 ;  /* 0x0000000403037c24 */ /* 0x002fca000f8e0200 */
[----:B--2---:R-:W-:-:S13]  /*0070*/  ISETP.GE.AND P0, PT, R3, UR5, PT ;  /* 0x0000000503007c0c */ /* 0x004fda000bf06270 */
[----:B0-----:R-:W-:Y:S05]  /*0080*/  @P0 BRA `(.L_x_1) ;  /* 0x0000000000780947 */ /* 0x001fea0003800000 */
[----:B------:R-:W0:Y:S08]  /*0090*/  LDC.64 R16, c[0x0][0x358] ;  /* 0x0000d600ff107b82 */ /* 0x000e300000000a00 */
[----:B------:R-:W1:Y:S01]  /*00a0*/  LDC.64 R18, c[0x0][0x380] ;  /* 0x0000e000ff127b82 */ /* 0x000e620000000a00 */
[----:B0-----:R-:W-:Y:S02]  /*00b0*/  R2UR UR4, R16 ;  /* 0x00000000100472ca */ /* 0x001fe400000e0000 */
[----:B------:R-:W-:Y:S01]  /*00c0*/  R2UR UR5, R17 ;  /* 0x00000000110572ca */ /* 0x000fe200000e0000 */
[----:B-1----:R-:W-:-:S12]  /*00d0*/  IMAD.WIDE R18, R3, 0x10, R18 ;  /* 0x0000001003127825 */ /* 0x002fd800078e0212 */
[----:B------:R-:W2:Y:S01]  /*00e0*/  LDG.E.64 R4, desc[UR4][R18.64] ;  /* 0x0000000412047981 */ /* 0x000ea2000c1e1b00 */
[----:B------:R-:W-:Y:S01]  /*00f0*/  BSSY.RECONVERGENT B6, `(.L_x_2) ;  /* 0x0000014000067945 */ /* 0x000fe20003800200 */
[----:B--2---:R-:W-:-:S04]  /*0100*/  ISETP.NE.U32.AND P0, PT, R4, RZ, PT ;  /* 0x000000ff0400720c */ /* 0x004fc80003f05070 */
[----:B------:R-:W-:-:S13]  /*0110*/  ISETP.NE.AND.EX P0, PT, R5, RZ, PT, P0 ;  /* 0x000000ff0500720c */ /* 0x000fda0003f05300 */
[----:B------:R-:W-:Y:S05]  /*0120*/  @!P0 BRA `(.L_x_3) ;  /* 0x0000000000408947 */ /* 0x000fea0003800000 */
.L_x_5:
[----:B------:R-:W-:Y:S01]  /*0130*/  R2UR UR4, R16 ;  /* 0x00000000100472ca */ /* 0x000fe200000e0000 */
[----:B------:R-:W-:Y:S01]  /*0140*/  IMAD.MOV.U32 R2, RZ, RZ, R4 ;  /* 0x000000ffff027224 */ /* 0x000fe200078e0004 */
[----:B------:R-:W-:Y:S01]  /*0150*/  R2UR UR5, R17 ;  /* 0x00000000110572ca */ /* 0x000fe200000e0000 */
[----:B------:R-:W-:-:S12]  /*0160*/  IMAD.MOV.U32 R3, RZ, RZ, R5 ;  /* 0x000000ffff037224 */ /* 0x000fd800078e0005 */
[----:B------:R-:W2:Y:S01]  /*0170*/  LD.E.64 R2, desc[UR4][R2.64+0x8] ;  /* 0x0000080402027980 */ /* 0x000ea2000c101b00 */
[----:B------:R-:W-:-:S04]  /*0180*/  MOV R0, 0x0 ;  /* 0x0000000000007802 */ /* 0x000fc80000000f00 */
[----:B------:R0:W1:Y:S02]  /*0190*/  LDC.64 R6, c[0x4][R0] ;  /* 0x0100000000067b82 */ /* 0x0000640000000a00 */
[----:B-12---:R0:W-:Y:S02]  /*01a0*/  STG.E.64 desc[UR4][R18.64], R2 ;  /* 0x0000000212007986 */ /* 0x0061e4000c101b04 */
[----:B------:R-:W-:-:S07]  /*01b0*/  LEPC R20, `(.L_x_4) ;  /* 0x000000001014794e */ /* 0x000fce0000000000 */
[----:B0-----:R-:W-:Y:S05]  /*01c0*/  CALL.ABS.NOINC R6 ;  /* 0x0000000006007343 */ /* 0x001fea0003c00000 */
.L_x_4:
[----:B------:R-:W-:Y:S02]  /*01d0*/  R2UR UR4, R16 ;  /* 0x00000000100472ca */ /* 0x000fe400000e0000 */
[----:B------:R-:W-:-:S13]  /*01e0*/  R2UR UR5, R17 ;  /* 0x00000000110572ca */ /* 0x000fda00000e0000 */
[----:B------:R-:W2:Y:S02]  /*01f0*/  LDG.E.64 R4, desc[UR4][R18.64] ;  /* 0x0000000412047981 */ /* 0x000ea4000c1e1b00 */
[----:B--2---:R-:W-:-:S04]  /*0200*/  ISETP.NE.U32.AND P0, PT, R4, RZ, PT ;  /* 0x000000ff0400720c */ /* 0x004fc80003f05070 */
[----:B------:R-:W-:-:S13]  /*0210*/  ISETP.NE.AND.EX P0, PT, R5, RZ, PT, P0 ;  /* 0x000000ff0500720c */ /* 0x000fda0003f05300 */
[----:B------:R-:W-:Y:S05]  /*0220*/  @P0 BRA `(.L_x_5) ;  /* 0xfffffffc00c00947 */ /* 0x000fea000383ffff */
.L_x_3:
[----:B------:R-:W-:Y:S05]  /*0230*/  BSYNC.RECONVERGENT B6 ;  /* 0x0000000000067941 */ /* 0x000fea0003800200 */
.L_x_2:
[----:B------:R-:W-:Y:S02]  /*0240*/  R2UR UR4, R16 ;  /* 0x00000000100472ca */ /* 0x000fe400000e0000 */
[----:B------:R-:W-:-:S13]  /*0250*/  R2UR UR5, R17 ;  /* 0x00000000110572ca */ /* 0x000fda00000e0000 */
[----:B------:R0:W-:Y:S02]  /*0260*/  STG.E.64 desc[UR4][R18.64+0x8], RZ ;  /* 0x000008ff12007986 */ /* 0x0001e4000c101b04 */
.L_x_1:
[----:B------:R-:W-:Y:S05]  /*0270*/  BSYNC.RECONVERGENT B7 ;  /* 0x0000000000077941 */ /* 0x000fea0003800200 */
.L_x_0:
[----:B------:R-:W-:Y:S01]  /*0280*/  MOV R0, 0x0 ;  /* 0x0000000000007802 */ /* 0x000fe20000000f00 */
[----:B------:R-:W1:Y:S03]  /*0290*/  LDCU.64 UR4, c[0x0][0x380] ;  /* 0x00007000ff0477ac */ /* 0x000e660008000a00 */
[----:B------:R2:W3:Y:S01]  /*02a0*/  LDC.64 R2, c[0x4][R0] ;  /* 0x0100000000027b82 */ /* 0x0004e20000000a00 */
[----:B-1----:R-:W-:Y:S02]  /*02b0*/  IMAD.U32 R4, RZ, RZ, UR4 ;  /* 0x00000004ff047e24 */ /* 0x002fe4000f8e00ff */
[----:B--2---:R-:W-:-:S07]  /*02c0*/  IMAD.U32 R5, RZ, RZ, UR5 ;  /* 0x00000005ff057e24 */ /* 0x004fce000f8e00ff */
[----:B------:R-:W-:-:S07]  /*02d0*/  LEPC R20, `(.L_x_6) ;  /* 0x000000001014794e */ /* 0x000fce0000000000 */
[----:B0--3--:R-:W-:Y:S05]  /*02e0*/  CALL.ABS.NOINC R2 ;  /* 0x0000000002007343 */ /* 0x009fea0003c00000 */
.L_x_6:
[----:B------:R-:W-:Y:S05]  /*02f0*/  EXIT ;  /* 0x000000000000794d */ /* 0x000fea0003800000 */
.L_x_7:
[----:B------:R-:W-:-:S00]  /*0300*/  BRA `(.L_x_7) ;  /* 0xfffffffc00fc7947 */ /* 0x000fc0000383ffff */
[----:B------:R-:W-:-:S00]  /*0310*/  NOP ;  /* 0x0000000000007918 */ /* 0x000fc00000000000 */
        /* <DEDUP_REMOVED lines=14> */
.L_x_8:


//--------------------- .nv.shared.reserved.0     --------------------------
	.section	.nv.shared.reserved.0,"aw",@nobits
	.weak		__nv_reservedSMEM_offset_0_alias
	.size		__nv_reservedSMEM_offset_0_alias, 0, 64
	.other		__nv_reservedSMEM_offset_0_alias,@"STO_CUDA_RESERVED_SHARED STV_DEFAULT"
__nv_reservedSMEM_offset_0_alias:
	.zero		0
	.zero		64


//--------------------- .nv.constant0._Z16freeArrayOfListsP13neighbourListi --------------------------
	.section	.nv.constant0._Z16freeArrayOfListsP13neighbourListi,"a",@progbits
	.sectionflags	@""
	.align	4
.nv.constant0._Z16freeArrayOfListsP13neighbourListi:
	.zero		908


//--------------------- SYMBOLS --------------------------

	.type		.nv.reservedSmem.offset0,@object
	.size		.nv.reservedSmem.offset0,0x4
	.type		free,@function
